	.headerflags	@"EF_CUDA_TEXMODE_UNIFIED EF_CUDA_64BIT_ADDRESS EF_CUDA_ACCELERATORS EF_CUDA_SM90 EF_CUDA_VIRTUAL_SM(EF_CUDA_SM90)"
	.elftype	@"ET_EXEC"


//--------------------- .nv.info                  --------------------------
	.section	.nv.info,"",@"SHT_CUDA_INFO"
	.align	4


	//----- nvinfo : EIATTR_REGCOUNT
	.align		4
        /*0000*/ 	.byte	0x04, 0x2f
        /*0002*/ 	.short	(.L_3 - .L_2)
	.align		4
.L_2:
        /*0004*/ 	.word	index@(triton_poi_fused__native_batch_norm_legit_no_training_add_convolution_relu_threshold_backward_2)
        /*0008*/ 	.word	0x00000020


	//----- nvinfo : EIATTR_MIN_STACK_SIZE
	.align		4
.L_3:
        /*000c*/ 	.byte	0x04, 0x12
        /*000e*/ 	.short	(.L_5 - .L_4)
	.align		4
.L_4:
        /*0010*/ 	.word	index@(triton_poi_fused__native_batch_norm_legit_no_training_add_convolution_relu_threshold_backward_2)
        /*0014*/ 	.word	0x00000000


	//----- nvinfo : EIATTR_FRAME_SIZE
	.align		4
.L_5:
        /*0018*/ 	.byte	0x04, 0x11
        /*001a*/ 	.short	(.L_7 - .L_6)
	.align		4
.L_6:
        /*001c*/ 	.word	index@(triton_poi_fused__native_batch_norm_legit_no_training_add_convolution_relu_threshold_backward_2)
        /*0020*/ 	.word	0x00000000


	//----- nvinfo : EIATTR_MIN_STACK_SIZE
	.align		4
.L_7:
        /*0024*/ 	.byte	0x04, 0x12
        /*0026*/ 	.short	(.L_9 - .L_8)
	.align		4
.L_8:
        /*0028*/ 	.word	index@(triton_poi_fused__native_batch_norm_legit_no_training_add_convolution_relu_threshold_backward_2)
        /*002c*/ 	.word	0x00000000
.L_9:


//--------------------- .nv.info.triton_poi_fused__native_batch_norm_legit_no_training_add_convolution_relu_threshold_backward_2 --------------------------
	.section	.nv.info.triton_poi_fused__native_batch_norm_legit_no_training_add_convolution_relu_threshold_backward_2,"",@"SHT_CUDA_INFO"
	.sectionflags	@""
	.align	4


	//----- nvinfo : EIATTR_CUDA_API_VERSION
	.align		4
        /*0000*/ 	.byte	0x04, 0x37
        /*0002*/ 	.short	(.L_11 - .L_10)
.L_10:
        /*0004*/ 	.word	0x0000007c


	//----- nvinfo : EIATTR_KPARAM_INFO
	.align		4
.L_11:
        /*0008*/ 	.byte	0x04, 0x17
        /*000a*/ 	.short	(.L_13 - .L_12)
.L_12:
        /*000c*/ 	.word	0x00000000
        /*0010*/ 	.short	0x0009
        /*0012*/ 	.short	0x0048
        /*0014*/ 	.byte	0x00, 0xf0, 0x11, 0x00


	//----- nvinfo : EIATTR_KPARAM_INFO
	.align		4
.L_13:
        /*0018*/ 	.byte	0x04, 0x17
        /*001a*/ 	.short	(.L_15 - .L_14)
.L_14:
        /*001c*/ 	.word	0x00000000
        /*0020*/ 	.short	0x0008
        /*0022*/ 	.short	0x0040
        /*0024*/ 	.byte	0x00, 0xf4, 0x21, 0x00


	//----- nvinfo : EIATTR_KPARAM_INFO
	.align		4
.L_15:
        /*0028*/ 	.byte	0x04, 0x17
        /*002a*/ 	.short	(.L_17 - .L_16)
.L_16:
        /*002c*/ 	.word	0x00000000
        /*0030*/ 	.short	0x0007
        /*0032*/ 	.short	0x0038
        /*0034*/ 	.byte	0x00, 0xf4, 0x21, 0x00


	//----- nvinfo : EIATTR_KPARAM_INFO
	.align		4
.L_17:
        /*0038*/ 	.byte	0x04, 0x17
        /*003a*/ 	.short	(.L_19 - .L_18)
.L_18:
        /*003c*/ 	.word	0x00000000
        /*0040*/ 	.short	0x0006
        /*0042*/ 	.short	0x0030
        /*0044*/ 	.byte	0x00, 0xf4, 0x21, 0x00


	//----- nvinfo : EIATTR_KPARAM_INFO
	.align		4
.L_19:
        /*0048*/ 	.byte	0x04, 0x17
        /*004a*/ 	.short	(.L_21 - .L_20)
.L_20:
        /*004c*/ 	.word	0x00000000
        /*0050*/ 	.short	0x0005
        /*0052*/ 	.short	0x0028
        /*0054*/ 	.byte	0x00, 0xf4, 0x21, 0x00


	//----- nvinfo : EIATTR_KPARAM_INFO
	.align		4
.L_21:
        /*0058*/ 	.byte	0x04, 0x17
        /*005a*/ 	.short	(.L_23 - .L_22)
.L_22:
        /*005c*/ 	.word	0x00000000
        /*0060*/ 	.short	0x0004
        /*0062*/ 	.short	0x0020
        /*0064*/ 	.byte	0x00, 0xf4, 0x21, 0x00


	//----- nvinfo : EIATTR_KPARAM_INFO
	.align		4
.L_23:
        /*0068*/ 	.byte	0x04, 0x17
        /*006a*/ 	.short	(.L_25 - .L_24)
.L_24:
        /*006c*/ 	.word	0x00000000
        /*0070*/ 	.short	0x0003
        /*0072*/ 	.short	0x0018
        /*0074*/ 	.byte	0x00, 0xf4, 0x21, 0x00


	//----- nvinfo : EIATTR_KPARAM_INFO
	.align		4
.L_25:
        /*0078*/ 	.byte	0x04, 0x17
        /*007a*/ 	.short	(.L_27 - .L_26)
.L_26:
        /*007c*/ 	.word	0x00000000
        /*0080*/ 	.short	0x0002
        /*0082*/ 	.short	0x0010
        /*0084*/ 	.byte	0x00, 0xf4, 0x21, 0x00


	//----- nvinfo : EIATTR_KPARAM_INFO
	.align		4
.L_27:
        /*0088*/ 	.byte	0x04, 0x17
        /*008a*/ 	.short	(.L_29 - .L_28)
.L_28:
        /*008c*/ 	.word	0x00000000
        /*0090*/ 	.short	0x0001
        /*0092*/ 	.short	0x0008
        /*0094*/ 	.byte	0x00, 0xf4, 0x21, 0x00


	//----- nvinfo : EIATTR_KPARAM_INFO
	.align		4
.L_29:
        /*0098*/ 	.byte	0x04, 0x17
        /*009a*/ 	.short	(.L_31 - .L_30)
.L_30:
        /*009c*/ 	.word	0x00000000
        /*00a0*/ 	.short	0x0000
        /*00a2*/ 	.short	0x0000
        /*00a4*/ 	.byte	0x00, 0xf4, 0x21, 0x00


	//----- nvinfo : EIATTR_SPARSE_MMA_MASK
	.align		4
.L_31:
        /*00a8*/ 	.byte	0x03, 0x50
        /*00aa*/ 	.short	0x0000


	//----- nvinfo : EIATTR_MAXREG_COUNT
	.align		4
        /*00ac*/ 	.byte	0x03, 0x1b
        /*00ae*/ 	.short	0x00ff


	//----- nvinfo : EIATTR_EXIT_INSTR_OFFSETS
	.align		4
        /*00b0*/ 	.byte	0x04, 0x1c
        /*00b2*/ 	.short	(.L_33 - .L_32)


	//   ....[0]....
.L_32:
        /*00b4*/ 	.word	0x00000a60


	//----- nvinfo : EIATTR_REQNTID
	.align		4
.L_33:
        /*00b8*/ 	.byte	0x04, 0x10
        /*00ba*/ 	.short	(.L_35 - .L_34)
.L_34:
        /*00bc*/ 	.word	0x00000080
        /*00c0*/ 	.word	0x00000001
        /*00c4*/ 	.word	0x00000001


	//----- nvinfo : EIATTR_CBANK_PARAM_SIZE
	.align		4
.L_35:
        /*00c8*/ 	.byte	0x03, 0x19
        /*00ca*/ 	.short	0x004c


	//----- nvinfo : EIATTR_PARAM_CBANK
	.align		4
        /*00cc*/ 	.byte	0x04, 0x0a
        /*00ce*/ 	.short	(.L_37 - .L_36)
	.align		4
.L_36:
        /*00d0*/ 	.word	index@(.nv.constant0.triton_poi_fused__native_batch_norm_legit_no_training_add_convolution_relu_threshold_backward_2)
        /*00d4*/ 	.short	0x0210
        /*00d6*/ 	.short	0x004c


	//----- nvinfo : EIATTR_SW_WAR
	.align		4
.L_37:
        /*00d8*/ 	.byte	0x04, 0x36
        /*00da*/ 	.short	(.L_39 - .L_38)
.L_38:
        /*00dc*/ 	.word	0x00000008
.L_39:


//--------------------- .nv.callgraph             --------------------------
	.section	.nv.callgraph,"",@"SHT_CUDA_CALLGRAPH"
	.align	4
	.sectionentsize	8
	.align		4
        /*0000*/ 	.word	0x00000000
	.align		4
        /*0004*/ 	.word	0xffffffff
	.align		4
        /*0008*/ 	.word	0x00000000
	.align		4
        /*000c*/ 	.word	0xfffffffe
	.align		4
        /*0010*/ 	.word	0x00000000
	.align		4
        /*0014*/ 	.word	0xfffffffd
	.align		4
        /*0018*/ 	.word	0x00000000
	.align		4
        /*001c*/ 	.word	0xfffffffc


//--------------------- .nv.constant4             --------------------------
	.section	.nv.constant4,"a",@progbits
	.align	8
	.align		8
.nv.constant4:
        /*0000*/ 	.dword	_$_str
	.align		8
        /*0008*/ 	.dword	_$_str_$_2


//--------------------- .text.triton_poi_fused__native_batch_norm_legit_no_training_add_convolution_relu_threshold_backward_2 --------------------------
	.section	.text.triton_poi_fused__native_batch_norm_legit_no_training_add_convolution_relu_threshold_backward_2,"ax",@progbits
	.sectionflags	@"SHF_BARRIERS=1"
	.align	128
        .global         triton_poi_fused__native_batch_norm_legit_no_training_add_convolution_relu_threshold_backward_2
        .type           triton_poi_fused__native_batch_norm_legit_no_training_add_convolution_relu_threshold_backward_2,@function
        .size           triton_poi_fused__native_batch_norm_legit_no_training_add_convolution_relu_threshold_backward_2,(.L_x_1 - triton_poi_fused__native_batch_norm_legit_no_training_add_convolution_relu_threshold_backward_2)
        .other          triton_poi_fused__native_batch_norm_legit_no_training_add_convolution_relu_threshold_backward_2,@"STO_CUDA_ENTRY STV_DEFAULT"
triton_poi_fused__native_batch_norm_legit_no_training_add_convolution_relu_threshold_backward_2:
.text.triton_poi_fused__native_batch_norm_legit_no_training_add_convolution_relu_threshold_backward_2:
[----:B------:R-:W-:Y:S01]  /*0000*/  LDC R1, c[0x0][0x28] ;  /* 0x00000a00ff017b82 */ /* 0x000fe20000000800 */
[----:B------:R-:W1:Y:S07]  /*0010*/  S2R R3, SR_TID.X ;  /* 0x0000000000037919 */ /* 0x000e6e0000002100 */
[----:B------:R-:W2:Y:S01]  /*0020*/  LDC.64 R6, c[0x0][0x228] ;  /* 0x00008a00ff067b82 */ /* 0x000ea20000000a00 */
[----:B------:R-:W-:Y:S01]  /*0030*/  ULDC.64 UR6, c[0x0][0x208] ;  /* 0x0000820000067ab9 */ /* 0x000fe20000000a00 */
[----:B------:R-:W3:Y:S06]  /*0040*/  S2R R0, SR_CTAID.X ;  /* 0x0000000000007919 */ /* 0x000eec0000002500 */
[----:B------:R-:W4:Y:S08]  /*0050*/  LDC.64 R26, c[0x0][0x210] ;  /* 0x00008400ff1a7b82 */ /* 0x000f300000000a00 */
[----:B------:R-:W5:Y:S08]  /*0060*/  LDC.64 R8, c[0x0][0x218] ;  /* 0x00008600ff087b82 */ /* 0x000f700000000a00 */
[----:B------:R-:W2:Y:S08]  /*0070*/  LDC.64 R10, c[0x0][0x220] ;  /* 0x00008800ff0a7b82 */ /* 0x000eb00000000a00 */
[----:B------:R-:W5:Y:S01]  /*0080*/  LDC.64 R18, c[0x0][0x230] ;  /* 0x00008c00ff127b82 */ /* 0x000f620000000a00 */
[----:B-1----:R-:W-:-:S07]  /*0090*/  IMAD.SHL.U32 R16, R3, 0x8, RZ ;  /* 0x0000000803107824 */ /* 0x002fce00078e00ff */
[----:B------:R-:W1:Y:S01]  /*00a0*/  S2UR UR5, SR_CgaCtaId ;  /* 0x00000000000579c3 */ /* 0x000e620000008800 */
[----:B---3--:R-:W-:Y:S01]  /*00b0*/  IMAD.SHL.U32 R17, R0, 0x400, RZ ;  /* 0x0000040000117824 */ /* 0x008fe200078e00ff */
[----:B------:R-:W-:Y:S01]  /*00c0*/  SHF.R.S32.HI R5, RZ, 0x15, R0 ;  /* 0x00000015ff057819 */ /* 0x000fe20000011400 */
[----:B------:R-:W-:Y:S01]  /*00d0*/  UMOV UR4, 0x400 ;  /* 0x0000040000047882 */ /* 0x000fe20000000000 */
[----:B------:R-:W-:Y:S01]  /*00e0*/  LOP3.LUT R16, R16, 0x3f8, RZ, 0xc0, !PT ;  /* 0x000003f810107812 */ /* 0x000fe200078ec0ff */
[----:B------:R-:W-:Y:S01]  /*00f0*/  ULDC.64 UR8, c[0x0][0x250] ;  /* 0x0000940000087ab9 */ /* 0x000fe20000000a00 */
[----:B------:R-:W-:Y:S02]  /*0100*/  SGXT R5, R5, 0x1 ;  /* 0x000000010505781a */ /* 0x000fe40000000200 */
[----:B------:R-:W-:-:S04]  /*0110*/  LOP3.LUT R0, R17, R16, RZ, 0xfc, !PT ;  /* 0x0000001011007212 */ /* 0x000fc800078efcff */
[----:B------:R-:W-:-:S04]  /*0120*/  LEA.HI R5, R5, R0, RZ, 0xc ;  /* 0x0000000005057211 */ /* 0x000fc800078f60ff */
[----:B------:R-:W-:-:S04]  /*0130*/  SHF.R.S32.HI R5, RZ, 0xc, R5 ;  /* 0x0000000cff057819 */ /* 0x000fc80000011405 */
[----:B------:R-:W-:-:S04]  /*0140*/  LEA.HI R2, R5, R5, RZ, 0x6 ;  /* 0x0000000505027211 */ /* 0x000fc800078f30ff */
[----:B------:R-:W-:-:S05]  /*0150*/  LOP3.LUT R2, R2, 0xffffffc0, RZ, 0xc0, !PT ;  /* 0xffffffc002027812 */ /* 0x000fca00078ec0ff */
[----:B------:R-:W-:Y:S02]  /*0160*/  IMAD.IADD R29, R5, 0x1, -R2 ;  /* 0x00000001051d7824 */ /* 0x000fe400078e0a02 */
[----:B----4-:R-:W-:Y:S01]  /*0170*/  IMAD.WIDE R20, R0, 0x4, R26 ;  /* 0x0000000400147825 */ /* 0x010fe200078e021a */
[----:B------:R-:W3:Y:S03]  /*0180*/  LDC.64 R4, c[0x0][0x238] ;  /* 0x00008e00ff047b82 */ /* 0x000ee60000000a00 */
[C---:B--2---:R-:W-:Y:S01]  /*0190*/  IMAD.WIDE R6, R29.reuse, 0x4, R6 ;  /* 0x000000041d067825 */ /* 0x044fe200078e0206 */
[----:B------:R-:W2:Y:S03]  /*01a0*/  LDG.E.128 R12, desc[UR6][R20.64] ;  /* 0x00000006140c7981 */ /* 0x000ea6000c1e1d00 */
[----:B-----5:R-:W-:-:S02]  /*01b0*/  IMAD.WIDE R8, R29, 0x4, R8 ;  /* 0x000000041d087825 */ /* 0x020fc400078e0208 */
[----:B------:R-:W4:Y:S04]  /*01c0*/  LDG.E.EL R6, desc[UR6][R6.64] ;  /* 0x0000000606067981 */ /* 0x000f28000c2e1900 */
[----:B------:R-:W2:Y:S04]  /*01d0*/  LDG.E.EL R8, desc[UR6][R8.64] ;  /* 0x0000000608087981 */ /* 0x000ea8000c2e1900 */
[----:B------:R-:W5:Y:S01]  /*01e0*/  LDG.E.128 R20, desc[UR6][R20.64+0x10] ;  /* 0x0000100614147981 */ /* 0x000f62000c1e1d00 */
[C---:B0-----:R-:W-:Y:S02]  /*01f0*/  IMAD.WIDE R24, R29.reuse, 0x4, R10 ;  /* 0x000000041d187825 */ /* 0x041fe400078e020a */
[----:B------:R-:W0:Y:S02]  /*0200*/  LDC.64 R10, c[0x0][0x240] ;  /* 0x00009000ff0a7b82 */ /* 0x000e240000000a00 */
[----:B------:R-:W-:-:S02]  /*0210*/  IMAD.WIDE R18, R29, 0x4, R18 ;  /* 0x000000041d127825 */ /* 0x000fc400078e0212 */
[----:B------:R-:W5:Y:S02]  /*0220*/  LDG.E.EL R24, desc[UR6][R24.64] ;  /* 0x0000000618187981 */ /* 0x000f64000c2e1900 */
[----:B---3--:R-:W-:Y:S02]  /*0230*/  IMAD.WIDE R28, R29, 0x4, R4 ;  /* 0x000000041d1c7825 */ /* 0x008fe400078e0204 */
[----:B------:R-:W3:Y:S04]  /*0240*/  LDG.E.EL R18, desc[UR6][R18.64] ;  /* 0x0000000612127981 */ /* 0x000ee8000c2e1900 */
[----:B------:R0:W3:Y:S02]  /*0250*/  LDG.E.EL R2, desc[UR6][R28.64] ;  /* 0x000000061c027981 */ /* 0x0000e4000c2e1900 */
[----:B0-----:R-:W-:Y:S01]  /*0260*/  IMAD.WIDE R10, R0, 0x4, R10 ;  /* 0x00000004000a7825 */ /* 0x001fe200078e020a */
[----:B-1----:R-:W-:-:S03]  /*0270*/  UPRMT UR4, UR5, 0x654, UR4 ;  /* 0x0000065405047896 */ /* 0x002fc60008000004 */
[----:B------:R-:W-:-:S03]  /*0280*/  IMAD.MOV.U32 R28, RZ, RZ, 0x3e800000 ;  /* 0x3e800000ff1c7424 */ /* 0x000fc600078e00ff */
[----:B------:R-:W-:Y:S01]  /*0290*/  LEA R16, R16, UR4, 0x2 ;  /* 0x0000000410107c11 */ /* 0x000fe2000f8e10ff */
[----:B------:R-:W-:-:S05]  /*02a0*/  IMAD.SHL.U32 R29, R3, 0x4, RZ ;  /* 0x00000004031d7824 */ /* 0x000fca00078e00ff */
[----:B------:R-:W-:Y:S01]  /*02b0*/  LOP3.LUT R29, R29, 0x1fc, RZ, 0xc0, !PT ;  /* 0x000001fc1d1d7812 */ /* 0x000fe200078ec0ff */
[----:B----4-:R-:W-:Y:S02]  /*02c0*/  FADD R9, R6, 9.9999997473787516356e-06 ;  /* 0x3727c5ac06097421 */ /* 0x010fe40000000000 */
[----:B------:R-:W4:Y:S02]  /*02d0*/  LDG.E.128 R4, desc[UR6][R10.64] ;  /* 0x000000060a047981 */ /* 0x000f24000c1e1d00 */
[----:B------:R0:W1:Y:S01]  /*02e0*/  MUFU.SQRT R25, R9 ;  /* 0x0000000900197308 */ /* 0x0000620000002000 */
[--C-:B--2---:R-:W-:Y:S01]  /*02f0*/  FADD R12, R12, R8.reuse ;  /* 0x000000080c0c7221 */ /* 0x104fe20000000000 */
[--C-:B------:R-:W-:Y:S01]  /*0300*/  FADD R13, R13, R8.reuse ;  /* 0x000000080d0d7221 */ /* 0x100fe20000000000 */
[--C-:B------:R-:W-:Y:S01]  /*0310*/  FADD R14, R14, R8.reuse ;  /* 0x000000080e0e7221 */ /* 0x100fe20000000000 */
[--C-:B------:R-:W-:Y:S01]  /*0320*/  FADD R15, R15, R8.reuse ;  /* 0x000000080f0f7221 */ /* 0x100fe20000000000 */
[--C-:B-----5:R-:W-:Y:S01]  /*0330*/  FADD R20, R20, R8.reuse ;  /* 0x0000000814147221 */ /* 0x120fe20000000000 */
[--C-:B------:R-:W-:Y:S01]  /*0340*/  FADD R21, R21, R8.reuse ;  /* 0x0000000815157221 */ /* 0x100fe20000000000 */
[--C-:B------:R-:W-:Y:S01]  /*0350*/  FADD R22, R22, R8.reuse ;  /* 0x0000000816167221 */ /* 0x100fe20000000000 */
[----:B------:R-:W-:-:S02]  /*0360*/  FADD R23, R23, R8 ;  /* 0x0000000817177221 */ /* 0x000fc40000000000 */
[----:B0-----:R-:W2:Y:S01]  /*0370*/  LDG.E.128 R8, desc[UR6][R10.64+0x10] ;  /* 0x000010060a087981 */ /* 0x001ea2000c1e1d00 */
[C---:B-1----:R-:W-:Y:S02]  /*0380*/  FSETP.GT.AND P0, PT, R25.reuse, 8.50705917302346158658e+37, PT ;  /* 0x7e8000001900780b */ /* 0x042fe40003f04000 */
[----:B------:R-:W-:-:S11]  /*0390*/  FSETP.GEU.AND P1, PT, R25, 1.175494350822287508e-38, PT ;  /* 0x008000001900780b */ /* 0x000fd60003f2e000 */
[----:B------:R-:W-:-:S04]  /*03a0*/  @P0 FMUL R25, R25, 0.25 ;  /* 0x3e80000019190820 */ /* 0x000fc80000400000 */
[----:B------:R-:W-:-:S04]  /*03b0*/  @!P1 FMUL R25, R25, 16777216 ;  /* 0x4b80000019199820 */ /* 0x000fc80000400000 */
[----:B------:R-:W0:Y:S01]  /*03c0*/  MUFU.RCP R19, R25 ;  /* 0x0000001900137308 */ /* 0x000e220000001000 */
[----:B------:R1:W-:Y:S01]  /*03d0*/  STS.128 [R16], R12 ;  /* 0x0000000c10007388 */ /* 0x0003e20000000c00 */
[----:B------:R-:W-:-:S03]  /*03e0*/  FSEL R28, R28, 1, P0 ;  /* 0x3f8000001c1c7808 */ /* 0x000fc60000000000 */
[----:B------:R5:W-:Y:S02]  /*03f0*/  STS.128 [R16+0x10], R20 ;  /* 0x0000101410007388 */ /* 0x000be40000000c00 */
[----:B------:R-:W-:-:S04]  /*0400*/  @!P1 FMUL R28, R28, 16777216 ;  /* 0x4b8000001c1c9820 */ /* 0x000fc80000400000 */
[----:B0-----:R-:W-:Y:S01]  /*0410*/  FMUL R19, R19, R28 ;  /* 0x0000001c13137220 */ /* 0x001fe20000400000 */
[C---:B-1----:R-:W-:Y:S01]  /*0420*/  FADD R13, -R24.reuse, R13 ;  /* 0x0000000d180d7221 */ /* 0x042fe20000000100 */
[C---:B------:R-:W-:Y:S01]  /*0430*/  FADD R12, -R24.reuse, R12 ;  /* 0x0000000c180c7221 */ /* 0x040fe20000000100 */
[C---:B------:R-:W-:Y:S01]  /*0440*/  FADD R14, -R24.reuse, R14 ;  /* 0x0000000e180e7221 */ /* 0x040fe20000000100 */
[C---:B------:R-:W-:Y:S01]  /*0450*/  FADD R15, -R24.reuse, R15 ;  /* 0x0000000f180f7221 */ /* 0x040fe20000000100 */
[C---:B-----5:R-:W-:Y:S01]  /*0460*/  FADD R21, -R24.reuse, R21 ;  /* 0x0000001518157221 */ /* 0x060fe20000000100 */
[C---:B------:R-:W-:Y:S01]  /*0470*/  FADD R22, -R24.reuse, R22 ;  /* 0x0000001618167221 */ /* 0x040fe20000000100 */
[C---:B------:R-:W-:Y:S01]  /*0480*/  FADD R23, -R24.reuse, R23 ;  /* 0x0000001718177221 */ /* 0x040fe20000000100 */
[----:B------:R-:W-:Y:S01]  /*0490*/  FADD R24, -R24, R20 ;  /* 0x0000001418187221 */ /* 0x000fe20000000100 */
[C---:B------:R-:W-:Y:S01]  /*04a0*/  FMUL R3, R19.reuse, R13 ;  /* 0x0000000d13037220 */ /* 0x040fe20000400000 */
[C---:B------:R-:W-:Y:S01]  /*04b0*/  FMUL R13, R19.reuse, R21 ;  /* 0x00000015130d7220 */ /* 0x040fe20000400000 */
[C---:B------:R-:W-:Y:S01]  /*04c0*/  FMUL R12, R19.reuse, R12 ;  /* 0x0000000c130c7220 */ /* 0x040fe20000400000 */
[C---:B------:R-:W-:Y:S01]  /*04d0*/  FMUL R14, R19.reuse, R14 ;  /* 0x0000000e130e7220 */ /* 0x040fe20000400000 */
[C---:B------:R-:W-:Y:S01]  /*04e0*/  FMUL R15, R19.reuse, R15 ;  /* 0x0000000f130f7220 */ /* 0x040fe20000400000 */
[C---:B------:R-:W-:Y:S01]  /*04f0*/  FMUL R22, R19.reuse, R22 ;  /* 0x0000001613167220 */ /* 0x040fe20000400000 */
[C---:B------:R-:W-:Y:S01]  /*0500*/  FMUL R24, R19.reuse, R24 ;  /* 0x0000001813187220 */ /* 0x040fe20000400000 */
[----:B------:R-:W-:Y:S01]  /*0510*/  FMUL R21, R19, R23 ;  /* 0x0000001713157220 */ /* 0x000fe20000400000 */
[C-C-:B---3--:R-:W-:Y:S01]  /*0520*/  FFMA R19, R18.reuse, R3, R2.reuse ;  /* 0x0000000312137223 */ /* 0x148fe20000000002 */
[----:B------:R-:W-:Y:S01]  /*0530*/  LEA R3, R29, UR4, 0x2 ;  /* 0x000000041d037c11 */ /* 0x000fe2000f8e10ff */
[C-C-:B------:R-:W-:Y:S01]  /*0540*/  FFMA R28, R18.reuse, R15, R2.reuse ;  /* 0x0000000f121c7223 */ /* 0x140fe20000000002 */
[C-C-:B------:R-:W-:Y:S01]  /*0550*/  FFMA R20, R18.reuse, R14, R2.reuse ;  /* 0x0000000e12147223 */ /* 0x140fe20000000002 */
[C-C-:B------:R-:W-:Y:S01]  /*0560*/  FFMA R25, R18.reuse, R12, R2.reuse ;  /* 0x0000000c12197223 */ /* 0x140fe20000000002 */
[C-C-:B------:R-:W-:Y:S01]  /*0570*/  FFMA R23, R18.reuse, R13, R2.reuse ;  /* 0x0000000d12177223 */ /* 0x140fe20000000002 */
[----:B------:R-:W-:Y:S01]  /*0580*/  BAR.SYNC.DEFER_BLOCKING 0x0 ;  /* 0x0000000000007b1d */ /* 0x000fe20000010000 */
[C-C-:B------:R-:W-:Y:S01]  /*0590*/  FFMA R22, R18.reuse, R22, R2.reuse ;  /* 0x0000001612167223 */ /* 0x140fe20000000002 */
[C-C-:B------:R-:W-:Y:S01]  /*05a0*/  FFMA R21, R18.reuse, R21, R2.reuse ;  /* 0x0000001512157223 */ /* 0x140fe20000000002 */
[----:B------:R-:W-:-:S03]  /*05b0*/  FFMA R24, R18, R24, R2 ;  /* 0x0000001812187223 */ /* 0x000fc60000000002 */
[----:B------:R-:W-:Y:S01]  /*05c0*/  ULDC.64 UR4, c[0x0][0x210] ;  /* 0x0000840000047ab9 */ /* 0x000fe20000000a00 */
[----:B------:R-:W0:Y:S01]  /*05d0*/  LDS.128 R12, [R3] ;  /* 0x00000000030c7984 */ /* 0x000e220000000c00 */
[----:B------:R-:W-:-:S05]  /*05e0*/  LOP3.LUT R2, R17, R29, RZ, 0xfc, !PT ;  /* 0x0000001d11027212 */ /* 0x000fca00078efcff */
[----:B------:R-:W-:Y:S01]  /*05f0*/  IMAD.WIDE R26, R2, 0x4, R26 ;  /* 0x00000004021a7825 */ /* 0x000fe200078e021a */
[----:B------:R-:W-:-:S03]  /*0600*/  SHF.R.S32.HI R17, RZ, 0x1f, R17 ;  /* 0x0000001fff117819 */ /* 0x000fc60000011411 */
[C---:B------:R-:W-:Y:S01]  /*0610*/  IMAD.SHL.U32 R18, R2.reuse, 0x4, RZ ;  /* 0x0000000402127824 */ /* 0x040fe200078e00ff */
[----:B0-----:R0:W-:Y:S04]  /*0620*/  STG.E.128 desc[UR6][R26.64], R12 ;  /* 0x0000000c1a007986 */ /* 0x0011e8000c101d06 */
[----:B------:R-:W1:Y:S01]  /*0630*/  LDS.128 R12, [R3+0x800] ;  /* 0x00080000030c7984 */ /* 0x000e620000000c00 */
[----:B------:R-:W-:Y:S02]  /*0640*/  SHF.L.U64.HI R17, R2, 0x2, R17 ;  /* 0x0000000202117819 */ /* 0x000fe40000010211 */
[----:B0-----:R-:W-:-:S04]  /*0650*/  IADD3 R26, P2, R18, UR4, RZ ;  /* 0x00000004121a7c10 */ /* 0x001fc8000ff5e0ff */
[----:B------:R-:W-:Y:S01]  /*0660*/  IADD3.X R27, R17, UR5, RZ, P2, !PT ;  /* 0x00000005111b7c10 */ /* 0x000fe200097fe4ff */
[----:B------:R-:W-:Y:S01]  /*0670*/  ULDC.64 UR4, c[0x0][0x248] ;  /* 0x0000920000047ab9 */ /* 0x000fe20000000a00 */
[----:B------:R-:W-:Y:S02]  /*0680*/  FSETP.GEU.AND P6, PT, R19, RZ, PT ;  /* 0x000000ff1300720b */ /* 0x000fe40003fce000 */
[----:B------:R-:W-:Y:S02]  /*0690*/  FSETP.GEU.AND P0, PT, R25, RZ, PT ;  /* 0x000000ff1900720b */ /* 0x000fe40003f0e000 */
[----:B------:R-:W-:Y:S02]  /*06a0*/  FSEL R19, R19, RZ, P6 ;  /* 0x000000ff13137208 */ /* 0x000fe40003000000 */
[----:B------:R-:W-:Y:S02]  /*06b0*/  FSETP.GEU.AND P1, PT, R28, RZ, PT ;  /* 0x000000ff1c00720b */ /* 0x000fe40003f2e000 */
[----:B------:R-:W-:Y:S01]  /*06c0*/  FSETP.GEU.AND P5, PT, R20, RZ, PT ;  /* 0x000000ff1400720b */ /* 0x000fe20003fae000 */
[----:B-1----:R0:W-:Y:S01]  /*06d0*/  STG.E.128 desc[UR6][R26.64+0x800], R12 ;  /* 0x0008000c1a007986 */ /* 0x0021e2000c101d06 */
[----:B------:R-:W-:-:S02]  /*06e0*/  FSETP.GEU.AND P4, PT, R24, RZ, PT ;  /* 0x000000ff1800720b */ /* 0x000fc40003f8e000 */
[----:B------:R-:W-:Y:S02]  /*06f0*/  FSETP.GEU.AND P3, PT, R23, RZ, PT ;  /* 0x000000ff1700720b */ /* 0x000fe40003f6e000 */
[----:B------:R-:W-:Y:S02]  /*0700*/  FSETP.GEU.AND P2, PT, R22, RZ, PT ;  /* 0x000000ff1600720b */ /* 0x000fe40003f4e000 */
[----:B------:R-:W-:Y:S02]  /*0710*/  FSETP.GEU.AND P6, PT, R21, RZ, PT ;  /* 0x000000ff1500720b */ /* 0x000fe40003fce000 */
[----:B------:R-:W-:Y:S02]  /*0720*/  FSEL R25, R25, RZ, P0 ;  /* 0x000000ff19197208 */ /* 0x000fe40000000000 */
[----:B------:R-:W-:Y:S02]  /*0730*/  FSEL R28, R28, RZ, P1 ;  /* 0x000000ff1c1c7208 */ /* 0x000fe40000800000 */
[----:B------:R-:W-:-:S02]  /*0740*/  FSEL R20, R20, RZ, P5 ;  /* 0x000000ff14147208 */ /* 0x000fc40002800000 */
[----:B0-----:R-:W-:Y:S02]  /*0750*/  FSEL R12, R24, RZ, P4 ;  /* 0x000000ff180c7208 */ /* 0x001fe40002000000 */
[----:B------:R-:W-:Y:S02]  /*0760*/  FSEL R13, R23, RZ, P3 ;  /* 0x000000ff170d7208 */ /* 0x000fe40001800000 */
[----:B------:R-:W-:Y:S02]  /*0770*/  FSEL R14, R22, RZ, P2 ;  /* 0x000000ff160e7208 */ /* 0x000fe40001000000 */
[----:B------:R-:W-:Y:S01]  /*0780*/  FSEL R15, R21, RZ, P6 ;  /* 0x000000ff150f7208 */ /* 0x000fe20003000000 */
[----:B------:R-:W0:Y:S01]  /*0790*/  LDC.64 R22, c[0x0][0x248] ;  /* 0x00009200ff167b82 */ /* 0x000e220000000a00 */
[----:B------:R-:W-:Y:S02]  /*07a0*/  FSETP.GTU.AND P0, PT, R28, RZ, PT ;  /* 0x000000ff1c00720b */ /* 0x000fe40003f0c000 */
[----:B------:R-:W-:-:S02]  /*07b0*/  FSETP.GTU.AND P3, PT, R20, RZ, PT ;  /* 0x000000ff1400720b */ /* 0x000fc40003f6c000 */
[----:B------:R-:W-:Y:S02]  /*07c0*/  FSETP.GTU.AND P2, PT, R19, RZ, PT ;  /* 0x000000ff1300720b */ /* 0x000fe40003f4c000 */
[----:B------:R-:W-:Y:S02]  /*07d0*/  FSETP.GTU.AND P4, PT, R14, RZ, PT ;  /* 0x000000ff0e00720b */ /* 0x000fe40003f8c000 */
[----:B------:R-:W-:Y:S01]  /*07e0*/  FSETP.GTU.AND P1, PT, R25, RZ, PT ;  /* 0x000000ff1900720b */ /* 0x000fe20003f2c000 */
[----:B0-----:R-:W-:-:S04]  /*07f0*/  IMAD.WIDE R22, R2, 0x4, R22 ;  /* 0x0000000402167825 */ /* 0x001fc800078e0216 */
[----:B----4-:R-:W-:Y:S01]  /*0800*/  FADD R4, R4, R25 ;  /* 0x0000001904047221 */ /* 0x010fe20000000000 */
[----:B------:R-:W-:Y:S01]  /*0810*/  FADD R7, R7, R28 ;  /* 0x0000001c07077221 */ /* 0x000fe20000000000 */
[----:B------:R-:W-:Y:S01]  /*0820*/  FADD R5, R5, R19 ;  /* 0x0000001305057221 */ /* 0x000fe20000000000 */
[----:B------:R-:W-:Y:S01]  /*0830*/  FADD R6, R6, R20 ;  /* 0x0000001406067221 */ /* 0x000fe20000000000 */
[----:B------:R-:W-:Y:S01]  /*0840*/  BAR.SYNC.DEFER_BLOCKING 0x0 ;  /* 0x0000000000007b1d */ /* 0x000fe20000010000 */
[----:B--2---:R-:W-:Y:S01]  /*0850*/  FADD R8, R8, R12 ;  /* 0x0000000c08087221 */ /* 0x004fe20000000000 */
[----:B------:R-:W-:Y:S01]  /*0860*/  FADD R9, R9, R13 ;  /* 0x0000000d09097221 */ /* 0x000fe20000000000 */
[----:B------:R-:W-:Y:S01]  /*0870*/  FADD R10, R10, R14 ;  /* 0x0000000e0a0a7221 */ /* 0x000fe20000000000 */
[----:B------:R-:W-:Y:S02]  /*0880*/  FADD R11, R11, R15 ;  /* 0x0000000f0b0b7221 */ /* 0x000fe40000000000 */
[----:B------:R-:W-:Y:S04]  /*0890*/  STS.128 [R16], R4 ;  /* 0x0000000410007388 */ /* 0x000fe80000000c00 */
[----:B------:R0:W-:Y:S01]  /*08a0*/  STS.128 [R16+0x10], R8 ;  /* 0x0000100810007388 */ /* 0x0001e20000000c00 */
[----:B------:R-:W-:Y:S01]  /*08b0*/  BAR.SYNC.DEFER_BLOCKING 0x0 ;  /* 0x0000000000007b1d */ /* 0x000fe20000010000 */
[----:B------:R-:W-:-:S02]  /*08c0*/  SEL R14, RZ, 0x1, P0 ;  /* 0x00000001ff0e7807 */ /* 0x000fc40000000000 */
[----:B------:R-:W-:-:S03]  /*08d0*/  SEL R19, RZ, 0x1, P3 ;  /* 0x00000001ff137807 */ /* 0x000fc60001800000 */
[----:B------:R-:W1:Y:S04]  /*08e0*/  LDS.128 R4, [R3] ;  /* 0x0000000003047984 */ /* 0x000e680000000c00 */
[----:B------:R2:W3:Y:S01]  /*08f0*/  LDS.128 R8, [R3+0x800] ;  /* 0x0008000003087984 */ /* 0x0004e20000000c00 */
[----:B------:R-:W-:Y:S02]  /*0900*/  FSETP.GTU.AND P0, PT, R15, RZ, PT ;  /* 0x000000ff0f00720b */ /* 0x000fe40003f0c000 */
[----:B------:R-:W-:Y:S02]  /*0910*/  PRMT R14, R19, 0x3340, R14 ;  /* 0x00003340130e7816 */ /* 0x000fe4000000000e */
[----:B------:R-:W-:Y:S02]  /*0920*/  SEL R15, RZ, 0x1, P2 ;  /* 0x00000001ff0f7807 */ /* 0x000fe40001000000 */
[----:B0-----:R-:W-:-:S02]  /*0930*/  SEL R16, RZ, 0x1, P1 ;  /* 0x00000001ff107807 */ /* 0x001fc40000800000 */
[----:B------:R-:W-:Y:S02]  /*0940*/  SEL R19, RZ, 0x1, P0 ;  /* 0x00000001ff137807 */ /* 0x000fe40000000000 */
[----:B------:R-:W-:Y:S02]  /*0950*/  FSETP.GTU.AND P1, PT, R13, RZ, PT ;  /* 0x000000ff0d00720b */ /* 0x000fe40003f2c000 */
[----:B------:R-:W-:Y:S02]  /*0960*/  FSETP.GTU.AND P0, PT, R12, RZ, PT ;  /* 0x000000ff0c00720b */ /* 0x000fe40003f0c000 */
[----:B--2---:R-:W-:Y:S02]  /*0970*/  PRMT R3, R16, 0x3340, R15 ;  /* 0x0000334010037816 */ /* 0x004fe4000000000f */
[----:B------:R-:W-:Y:S02]  /*0980*/  SEL R20, RZ, 0x1, P4 ;  /* 0x00000001ff147807 */ /* 0x000fe40002000000 */
[----:B------:R-:W-:-:S02]  /*0990*/  SEL R13, RZ, 0x1, P1 ;  /* 0x00000001ff0d7807 */ /* 0x000fc40000800000 */
[----:B------:R-:W-:Y:S02]  /*09a0*/  SEL R16, RZ, 0x1, P0 ;  /* 0x00000001ff107807 */ /* 0x000fe40000000000 */
[----:B------:R-:W-:Y:S02]  /*09b0*/  IADD3 R18, P0, R18, UR4, RZ ;  /* 0x0000000412127c10 */ /* 0x000fe4000ff1e0ff */
[----:B------:R-:W-:Y:S02]  /*09c0*/  PRMT R15, R20, 0x3340, R19 ;  /* 0x00003340140f7816 */ /* 0x000fe40000000013 */
[----:B------:R-:W-:Y:S02]  /*09d0*/  IADD3 R12, P1, R0, UR8, RZ ;  /* 0x00000008000c7c10 */ /* 0x000fe4000ff3e0ff */
[----:B------:R-:W-:Y:S02]  /*09e0*/  PRMT R16, R16, 0x3340, R13 ;  /* 0x0000334010107816 */ /* 0x000fe4000000000d */
[----:B------:R-:W-:-:S02]  /*09f0*/  IADD3.X R19, R17, UR5, RZ, P0, !PT ;  /* 0x0000000511137c10 */ /* 0x000fc400087fe4ff */
[----:B------:R-:W-:Y:S02]  /*0a00*/  LEA.HI.X.SX32 R13, R0, UR9, 0x1, P1 ;  /* 0x00000009000d7c11 */ /* 0x000fe400088f0eff */
[----:B------:R-:W-:Y:S02]  /*0a10*/  PRMT R14, R3, 0x5410, R14 ;  /* 0x00005410030e7816 */ /* 0x000fe4000000000e */
[----:B------:R-:W-:Y:S01]  /*0a20*/  PRMT R15, R16, 0x5410, R15 ;  /* 0x00005410100f7816 */ /* 0x000fe2000000000f */
[----:B-1----:R-:W-:Y:S04]  /*0a30*/  STG.E.128 desc[UR6][R22.64], R4 ;  /* 0x0000000416007986 */ /* 0x002fe8000c101d06 */
[----:B---3--:R-:W-:Y:S04]  /*0a40*/  STG.E.128 desc[UR6][R18.64+0x800], R8 ;  /* 0x0008000812007986 */ /* 0x008fe8000c101d06 */
[----:B------:R-:W-:Y:S01]  /*0a50*/  STG.E.64 desc[UR6][R12.64], R14 ;  /* 0x0000000e0c007986 */ /* 0x000fe2000c101b06 */
[----:B------:R-:W-:Y:S05]  /*0a60*/  EXIT ;  /* 0x000000000000794d */ /* 0x000fea0003800000 */
.L_x_0:
[----:B------:R-:W-:-:S00]  /*0a70*/  BRA `(.L_x_0) ;  /* 0xfffffffc00fc7947 */ /* 0x000fc0000383ffff */
[----:B------:R-:W-:-:S00]  /*0a80*/  NOP ;  /* 0x0000000000007918 */ /* 0x000fc00000000000 */
[----:B------:R-:W-:-:S00]  /*0a90*/  NOP ;  /* 0x0000000000007918 */ /* 0x000fc00000000000 */
[----:B------:R-:W-:-:S00]  /*0aa0*/  NOP ;  /* 0x0000000000007918 */ /* 0x000fc00000000000 */
[----:B------:R-:W-:-:S00]  /*0ab0*/  NOP ;  /* 0x0000000000007918 */ /* 0x000fc00000000000 */
[----:B------:R-:W-:-:S00]  /*0ac0*/  NOP ;  /* 0x0000000000007918 */ /* 0x000fc00000000000 */
[----:B------:R-:W-:-:S00]  /*0ad0*/  NOP ;  /* 0x0000000000007918 */ /* 0x000fc00000000000 */
[----:B------:R-:W-:-:S00]  /*0ae0*/  NOP ;  /* 0x0000000000007918 */ /* 0x000fc00000000000 */
[----:B------:R-:W-:-:S00]  /*0af0*/  NOP ;  /* 0x0000000000007918 */ /* 0x000fc00000000000 */
.L_x_1:


//--------------------- .nv.global.init           --------------------------
	.section	.nv.global.init,"aw",@progbits
.nv.global.init:
	.type		_$_str,@object
	.size		_$_str,(_$_str_$_2 - _$_str)
_$_str:
        /*0000*/ 	.byte	0x5f, 0x5f, 0x43, 0x55, 0x44, 0x41, 0x5f, 0x46, 0x54, 0x5a, 0x00
	.type		_$_str_$_2,@object
	.size		_$_str_$_2,(.L_1 - _$_str_$_2)
_$_str_$_2:
        /*000b*/ 	.byte	0x5f, 0x5f, 0x43, 0x55, 0x44, 0x41, 0x5f, 0x50, 0x52, 0x45, 0x43, 0x5f, 0x53, 0x51, 0x52, 0x54
        /*001b*/ 	.byte	0x00
.L_1:


//--------------------- .nv.shared.triton_poi_fused__native_batch_norm_legit_no_training_add_convolution_relu_threshold_backward_2 --------------------------
	.section	.nv.shared.triton_poi_fused__native_batch_norm_legit_no_training_add_convolution_relu_threshold_backward_2,"aw",@nobits
	.sectionflags	@""
	.align	16
	.zero		1024


//--------------------- .nv.constant0.triton_poi_fused__native_batch_norm_legit_no_training_add_convolution_relu_threshold_backward_2 --------------------------
	.section	.nv.constant0.triton_poi_fused__native_batch_norm_legit_no_training_add_convolution_relu_threshold_backward_2,"a",@progbits
	.sectionflags	@""
	.align	4
.nv.constant0.triton_poi_fused__native_batch_norm_legit_no_training_add_convolution_relu_threshold_backward_2:
	.zero		604
